//
// Generated by NVIDIA NVVM Compiler
//
// Compiler Build ID: CL-36424714
// Cuda compilation tools, release 13.0, V13.0.88
// Based on NVVM 20.0.0
//

.version 9.0
.target sm_100
.address_size 64


.func _Z7heapifyPiii(
	.param .b64 _Z7heapifyPiii_param_0,
	.param .b32 _Z7heapifyPiii_param_1,
	.param .b32 _Z7heapifyPiii_param_2
)
{
	.reg .pred 	%p<6>;
	.reg .b32 	%r<20>;
	.reg .b64 	%rd<11>;

	ld.param.u64 	%rd4, [_Z7heapifyPiii_param_0];
	ld.param.u32 	%r8, [_Z7heapifyPiii_param_1];
	ld.param.u32 	%r17, [_Z7heapifyPiii_param_2];
	cvta.to.global.u64 	%rd1, %rd4;
	mov.u32 	%r19, %r17;
$L__BB0_1:
	shl.b32 	%r10, %r17, 1;
	or.b32  	%r2, %r10, 1;
	add.s32 	%r3, %r10, 2;
	setp.ge.s32 	%p1, %r2, %r8;
	mul.wide.u32 	%rd5, %r10, 4;
	add.s64 	%rd2, %rd1, %rd5;
	mul.wide.u32 	%rd6, %r17, 4;
	add.s64 	%rd3, %rd1, %rd6;
	@%p1 bra 	$L__BB0_3;
	ld.global.u32 	%r11, [%rd2+4];
	ld.global.u32 	%r12, [%rd3];
	setp.gt.s32 	%p2, %r11, %r12;
	selp.b32 	%r19, %r2, %r17, %p2;
$L__BB0_3:
	setp.ge.s32 	%p3, %r3, %r8;
	@%p3 bra 	$L__BB0_5;
	ld.global.u32 	%r13, [%rd2+8];
	mul.wide.u32 	%rd7, %r19, 4;
	add.s64 	%rd8, %rd1, %rd7;
	ld.global.u32 	%r14, [%rd8];
	setp.gt.s32 	%p4, %r13, %r14;
	selp.b32 	%r19, %r3, %r19, %p4;
$L__BB0_5:
	setp.eq.s32 	%p5, %r19, %r17;
	@%p5 bra 	$L__BB0_7;
	ld.global.u32 	%r15, [%rd3];
	mul.wide.u32 	%rd9, %r19, 4;
	add.s64 	%rd10, %rd1, %rd9;
	ld.global.u32 	%r16, [%rd10];
	st.global.u32 	[%rd3], %r16;
	st.global.u32 	[%rd10], %r15;
	mov.u32 	%r17, %r19;
	bra.uni 	$L__BB0_1;
$L__BB0_7:
	ret;

}
	// .globl	_Z9buildHeapPii
.visible .entry _Z9buildHeapPii(
	.param .u64 .ptr .align 1 _Z9buildHeapPii_param_0,
	.param .u32 _Z9buildHeapPii_param_1
)
{
	.reg .pred 	%p<3>;
	.reg .b32 	%r<16>;
	.reg .b64 	%rd<2>;

	ld.param.u64 	%rd1, [_Z9buildHeapPii_param_0];
	ld.param.u32 	%r6, [_Z9buildHeapPii_param_1];
	mov.u32 	%r7, %ctaid.x;
	mov.u32 	%r1, %ntid.x;
	mov.u32 	%r8, %tid.x;
	mad.lo.s32 	%r9, %r7, %r1, %r8;
	shr.u32 	%r10, %r6, 31;
	add.s32 	%r11, %r6, %r10;
	shr.s32 	%r12, %r11, 1;
	not.b32 	%r13, %r9;
	add.s32 	%r15, %r12, %r13;
	setp.lt.s32 	%p1, %r15, 0;
	@%p1 bra 	$L__BB1_3;
	mov.u32 	%r14, %nctaid.x;
	mul.lo.s32 	%r3, %r1, %r14;
$L__BB1_2:
	{ // callseq 0, 0
	.param .b64 param0;
	st.param.b64 	[param0], %rd1;
	.param .b32 param1;
	st.param.b32 	[param1], %r6;
	.param .b32 param2;
	st.param.b32 	[param2], %r15;
	call.uni 
	_Z7heapifyPiii, 
	(
	param0, 
	param1, 
	param2
	);
	} // callseq 0
	sub.s32 	%r15, %r15, %r3;
	setp.gt.s32 	%p2, %r15, -1;
	@%p2 bra 	$L__BB1_2;
$L__BB1_3:
	ret;

}


// ===== COMPILED SASS (sm_100) =====

	.target	sm_100

	.elftype	@"ET_EXEC"


//--------------------- .note.nv.tkinfo           --------------------------
	.section	.note.nv.tkinfo,"",@"SHT_NOTE"
	.sectionflags	@"SHF_NOTE_NV_TKINFO"
	.tkinfo
        /*0018*/ 	.word	0x00000002
        /*0030*/ 	.string	""
        /*0030*/ 	.string	"ptxas"
        /*0030*/ 	.string	"Cuda compilation tools, release 13.0, V13.0.88"
        /*0030*/ 	.string	"Build cuda_13.0.r13.0/compiler.36424714_0"
        /*0030*/ 	.string	"-arch sm_100 -m 64 "



//--------------------- .note.nv.cuinfo           --------------------------
	.section	.note.nv.cuinfo,"",@"SHT_NOTE"
	.sectionflags	@"SHF_NOTE_NV_CUINFO"
        /*0018*/ 	.short	0x0002
        /*001a*/ 	.short	0x0064
        /*001c*/ 	.short	0x0082
	.zero		2


//--------------------- .nv.info                  --------------------------
	.section	.nv.info,"",@"SHT_CUDA_INFO"
	.align	4


	//----- nvinfo : EIATTR_REGCOUNT
	.align		4
        /*0000*/ 	.byte	0x04, 0x2f
        /*0002*/ 	.short	(.L_1 - .L_0)
	.align		4
.L_0:
        /*0004*/ 	.word	index@(_Z9buildHeapPii)
        /*0008*/ 	.word	0x00000016


	//----- nvinfo : EIATTR_FRAME_SIZE
	.align		4
.L_1:
        /*000c*/ 	.byte	0x04, 0x11
        /*000e*/ 	.short	(.L_3 - .L_2)
	.align		4
.L_2:
        /*0010*/ 	.word	index@($_Z9buildHeapPii$_Z7heapifyPiii)
        /*0014*/ 	.word	0x00000000


	//----- nvinfo : EIATTR_FRAME_SIZE
	.align		4
.L_3:
        /*0018*/ 	.byte	0x04, 0x11
        /*001a*/ 	.short	(.L_5 - .L_4)
	.align		4
.L_4:
        /*001c*/ 	.word	index@(_Z9buildHeapPii)
        /*0020*/ 	.word	0x00000000


	//----- nvinfo : EIATTR_MIN_STACK_SIZE
	.align		4
.L_5:
        /*0024*/ 	.byte	0x04, 0x12
        /*0026*/ 	.short	(.L_7 - .L_6)
	.align		4
.L_6:
        /*0028*/ 	.word	index@(_Z9buildHeapPii)
        /*002c*/ 	.word	0x00000000
.L_7:


//--------------------- .nv.compat                --------------------------
	.section	.nv.compat,"",@"SHT_CUDA_COMPAT_INFO"
	.align	4
        /*0000*/ 	.byte	0x02, 0x09, 0x00, 0x00, 0x02, 0x02, 0x01, 0x00, 0x02, 0x05, 0x05, 0x00, 0x03, 0x07, 0x01, 0x01
        /*0010*/ 	.byte	0x02, 0x03, 0x00, 0x00, 0x02, 0x06, 0x01, 0x00, 0x04, 0x0b, 0x08, 0x00, 0x09, 0x00, 0x00, 0x00
        /*0020*/ 	.byte	0x00, 0x00, 0x00, 0x00


//--------------------- .nv.info._Z9buildHeapPii  --------------------------
	.section	.nv.info._Z9buildHeapPii,"",@"SHT_CUDA_INFO"
	.sectionflags	@""
	.align	4


	//----- nvinfo : EIATTR_CUDA_API_VERSION
	.align		4
        /*0000*/ 	.byte	0x04, 0x37
        /*0002*/ 	.short	(.L_9 - .L_8)
.L_8:
        /*0004*/ 	.word	0x00000082


	//----- nvinfo : EIATTR_KPARAM_INFO
	.align		4
.L_9:
        /*0008*/ 	.byte	0x04, 0x17
        /*000a*/ 	.short	(.L_11 - .L_10)
.L_10:
        /*000c*/ 	.word	0x00000000
        /*0010*/ 	.short	0x0001
        /*0012*/ 	.short	0x0008
        /*0014*/ 	.byte	0x00, 0xf0, 0x11, 0x00


	//----- nvinfo : EIATTR_KPARAM_INFO
	.align		4
.L_11:
        /*0018*/ 	.byte	0x04, 0x17
        /*001a*/ 	.short	(.L_13 - .L_12)
.L_12:
        /*001c*/ 	.word	0x00000000
        /*0020*/ 	.short	0x0000
        /*0022*/ 	.short	0x0000
        /*0024*/ 	.byte	0x00, 0xf5, 0x21, 0x00


	//----- nvinfo : EIATTR_SPARSE_MMA_MASK
	.align		4
.L_13:
        /*0028*/ 	.byte	0x03, 0x50
        /*002a*/ 	.short	0x0000


	//----- nvinfo : EIATTR_MAXREG_COUNT
	.align		4
        /*002c*/ 	.byte	0x03, 0x1b
        /*002e*/ 	.short	0x00ff


	//----- nvinfo : EIATTR_MERCURY_ISA_VERSION
	.align		4
        /*0030*/ 	.byte	0x03, 0x5f
        /*0032*/ 	.short	0x0101


	//----- nvinfo : EIATTR_VRC_CTA_INIT_COUNT
	.align		4
        /*0034*/ 	.byte	0x02, 0x4a
	.zero		1
	.zero		1


	//----- nvinfo : EIATTR_EXIT_INSTR_OFFSETS
	.align		4
        /*0038*/ 	.byte	0x04, 0x1c
        /*003a*/ 	.short	(.L_15 - .L_14)


	//   ....[0]....
.L_14:
        /*003c*/ 	.word	0x000000a0


	//   ....[1]....
        /*0040*/ 	.word	0x00000150


	//----- nvinfo : EIATTR_CRS_STACK_SIZE
	.align		4
.L_15:
        /*0044*/ 	.byte	0x04, 0x1e
        /*0046*/ 	.short	(.L_17 - .L_16)
.L_16:
        /*0048*/ 	.word	0x00000000


	//----- nvinfo : EIATTR_CBANK_PARAM_SIZE
	.align		4
.L_17:
        /*004c*/ 	.byte	0x03, 0x19
        /*004e*/ 	.short	0x000c


	//----- nvinfo : EIATTR_PARAM_CBANK
	.align		4
        /*0050*/ 	.byte	0x04, 0x0a
        /*0052*/ 	.short	(.L_19 - .L_18)
	.align		4
.L_18:
        /*0054*/ 	.word	index@(.nv.constant0._Z9buildHeapPii)
        /*0058*/ 	.short	0x0380
        /*005a*/ 	.short	0x000c


	//----- nvinfo : EIATTR_SW_WAR
	.align		4
.L_19:
        /*005c*/ 	.byte	0x04, 0x36
        /*005e*/ 	.short	(.L_21 - .L_20)
.L_20:
        /*0060*/ 	.word	0x00000008
.L_21:


//--------------------- .nv.callgraph             --------------------------
	.section	.nv.callgraph,"",@"SHT_CUDA_CALLGRAPH"
	.align	4
	.sectionentsize	8
	.align		4
        /*0000*/ 	.word	0x00000000
	.align		4
        /*0004*/ 	.word	0xffffffff
	.align		4
        /*0008*/ 	.word	0x00000000
	.align		4
        /*000c*/ 	.word	0xfffffffe
	.align		4
        /*0010*/ 	.word	0x00000000
	.align		4
        /*0014*/ 	.word	0xfffffffd
	.align		4
        /*0018*/ 	.word	0x00000000
	.align		4
        /*001c*/ 	.word	0xfffffffc


//--------------------- .text._Z9buildHeapPii     --------------------------
	.section	.text._Z9buildHeapPii,"ax",@progbits
	.align	128
        .global         _Z9buildHeapPii
        .type           _Z9buildHeapPii,@function
        .size           _Z9buildHeapPii,(.L_x_4 - _Z9buildHeapPii)
        .other          _Z9buildHeapPii,@"STO_CUDA_ENTRY STV_DEFAULT"
_Z9buildHeapPii:
.text._Z9buildHeapPii:
[----:B------:R-:W-:Y:S01]  /*0000*/  LDC R1, c[0x0][0x37c] ;  /* 0x0000df00ff017b82 */ /* 0x000fe20000000800 */
[----:B------:R-:W0:Y:S07]  /*0010*/  S2R R0, SR_TID.X ;  /* 0x0000000000007919 */ /* 0x000e2e0000002100 */
[----:B------:R-:W0:Y:S08]  /*0020*/  S2UR UR4, SR_CTAID.X ;  /* 0x00000000000479c3 */ /* 0x000e300000002500 */
[----:B------:R-:W0:Y:S08]  /*0030*/  LDC R13, c[0x0][0x360] ;  /* 0x0000d800ff0d7b82 */ /* 0x000e300000000800 */
[----:B------:R-:W1:Y:S01]  /*0040*/  LDC R2, c[0x0][0x388] ;  /* 0x0000e200ff027b82 */ /* 0x000e620000000800 */
[----:B0-----:R-:W-:-:S05]  /*0050*/  IMAD R0, R13, UR4, R0 ;  /* 0x000000040d007c24 */ /* 0x001fca000f8e0200 */
[----:B------:R-:W-:Y:S02]  /*0060*/  LOP3.LUT R3, RZ, R0, RZ, 0x33, !PT ;  /* 0x00000000ff037212 */ /* 0x000fe400078e33ff */
[----:B-1----:R-:W-:-:S04]  /*0070*/  LEA.HI R2, R2, R2, RZ, 0x1 ;  /* 0x0000000202027211 */ /* 0x002fc800078f08ff */
[----:B------:R-:W-:-:S04]  /*0080*/  LEA.HI.SX32 R0, R2, R3, 0x1f ;  /* 0x0000000302007211 */ /* 0x000fc800078ffaff */
[----:B------:R-:W-:-:S13]  /*0090*/  ISETP.GE.AND P0, PT, R0, RZ, PT ;  /* 0x000000ff0000720c */ /* 0x000fda0003f06270 */
[----:B------:R-:W-:Y:S05]  /*00a0*/  @!P0 EXIT ;  /* 0x000000000000894d */ /* 0x000fea0003800000 */
[----:B------:R-:W0:Y:S02]  /*00b0*/  LDCU UR4, c[0x0][0x370] ;  /* 0x00006e00ff0477ac */ /* 0x000e240008000800 */
[----:B0-----:R-:W-:-:S07]  /*00c0*/  IMAD R13, R13, UR4, RZ ;  /* 0x000000040d0d7c24 */ /* 0x001fce000f8e02ff */
.L_x_1:
[----:B------:R-:W-:Y:S01]  /*00d0*/  IMAD.MOV.U32 R11, RZ, RZ, R0 ;  /* 0x000000ffff0b7224 */ /* 0x000fe200078e0000 */
[----:B------:R-:W-:Y:S01]  /*00e0*/  BSSY.RECONVERGENT B0, `(.L_x_0) ;  /* 0x0000005000007945 */ /* 0x000fe20003800200 */
[----:B------:R-:W-:Y:S01]  /*00f0*/  IMAD.IADD R0, R0, 0x1, -R13 ;  /* 0x0000000100007824 */ /* 0x000fe200078e0a0d */
[----:B------:R-:W-:-:S04]  /*0100*/  MOV R12, 0x130 ;  /* 0x00000130000c7802 */ /* 0x000fc80000000f00 */
[----:B------:R-:W-:-:S13]  /*0110*/  ISETP.GT.AND P0, PT, R0, -0x1, PT ;  /* 0xffffffff0000780c */ /* 0x000fda0003f04270 */
[----:B------:R-:W-:Y:S05]  /*0120*/  CALL.REL.NOINC `($_Z9buildHeapPii$_Z7heapifyPiii) ;  /* 0x00000000000c7944 */ /* 0x000fea0003c00000 */
[----:B------:R-:W-:Y:S05]  /*0130*/  BSYNC.RECONVERGENT B0 ;  /* 0x0000000000007941 */ /* 0x000fea0003800200 */
.L_x_0:
[----:B------:R-:W-:Y:S05]  /*0140*/  @P0 BRA `(.L_x_1) ;  /* 0xfffffffc00e00947 */ /* 0x000fea000383ffff */
[----:B------:R-:W-:Y:S05]  /*0150*/  EXIT ;  /* 0x000000000000794d */ /* 0x000fea0003800000 */
        .type           $_Z9buildHeapPii$_Z7heapifyPiii,@function
        .size           $_Z9buildHeapPii$_Z7heapifyPiii,(.L_x_4 - $_Z9buildHeapPii$_Z7heapifyPiii)
$_Z9buildHeapPii$_Z7heapifyPiii:
[----:B------:R-:W0:Y:S01]  /*0160*/  LDC.64 R18, c[0x0][0x358] ;  /* 0x0000d600ff127b82 */ /* 0x000e220000000a00 */
[----:B------:R-:W-:-:S07]  /*0170*/  IMAD.MOV.U32 R15, RZ, RZ, R11 ;  /* 0x000000ffff0f7224 */ /* 0x000fce00078e000b */
[----:B------:R-:W1:Y:S02]  /*0180*/  LDC.64 R2, c[0x0][0x380] ;  /* 0x0000e000ff027b82 */ /* 0x000e640000000a00 */
.L_x_2:
[----:B--2---:R-:W2:Y:S01]  /*0190*/  LDCU UR4, c[0x0][0x388] ;  /* 0x00007100ff0477ac */ /* 0x004ea20008000800 */
[C---:B------:R-:W-:Y:S02]  /*01a0*/  IMAD.SHL.U32 R9, R11.reuse, 0x2, RZ ;  /* 0x000000020b097824 */ /* 0x040fe400078e00ff */
[----:B-1----:R-:W-:-:S04]  /*01b0*/  IMAD.WIDE.U32 R4, R11, 0x4, R2 ;  /* 0x000000040b047825 */ /* 0x002fc800078e0002 */
[C---:B------:R-:W-:Y:S02]  /*01c0*/  VIADD R10, R9.reuse, 0x1 ;  /* 0x00000001090a7836 */ /* 0x040fe40000000000 */
[----:B------:R-:W-:-:S03]  /*01d0*/  IMAD.WIDE.U32 R6, R9, 0x4, R2 ;  /* 0x0000000409067825 */ /* 0x000fc600078e0002 */
[----:B--2---:R-:W-:-:S13]  /*01e0*/  ISETP.GE.AND P3, PT, R10, UR4, PT ;  /* 0x000000040a007c0c */ /* 0x004fda000bf66270 */
[C---:B0-----:R-:W-:Y:S02]  /*01f0*/  @!P3 R2UR UR6, R18.reuse ;  /* 0x000000001206b2ca */ /* 0x041fe400000e0000 */
[C---:B------:R-:W-:Y:S02]  /*0200*/  @!P3 R2UR UR7, R19.reuse ;  /* 0x000000001307b2ca */ /* 0x040fe400000e0000 */
[----:B------:R-:W-:Y:S02]  /*0210*/  @!P3 R2UR UR8, R18 ;  /* 0x000000001208b2ca */ /* 0x000fe400000e0000 */
[----:B------:R-:W-:-:S09]  /*0220*/  @!P3 R2UR UR9, R19 ;  /* 0x000000001309b2ca */ /* 0x000fd200000e0000 */
[----:B------:R-:W2:Y:S04]  /*0230*/  @!P3 LDG.E R8, desc[UR6][R6.64+0x4] ;  /* 0x000004060608b981 */ /* 0x000ea8000c1e1900 */
[----:B------:R-:W2:Y:S01]  /*0240*/  @!P3 LDG.E R17, desc[UR8][R4.64] ;  /* 0x000000080411b981 */ /* 0x000ea2000c1e1900 */
[----:B------:R-:W-:-:S05]  /*0250*/  VIADD R14, R9, 0x2 ;  /* 0x00000002090e7836 */ /* 0x000fca0000000000 */
[----:B------:R-:W-:-:S13]  /*0260*/  ISETP.GE.AND P1, PT, R14, UR4, PT ;  /* 0x000000040e007c0c */ /* 0x000fda000bf26270 */
[C---:B------:R-:W-:Y:S02]  /*0270*/  @!P1 R2UR UR4, R18.reuse ;  /* 0x00000000120492ca */ /* 0x040fe400000e0000 */
[C---:B------:R-:W-:Y:S02]  /*0280*/  @!P1 R2UR UR5, R19.reuse ;  /* 0x00000000130592ca */ /* 0x040fe400000e0000 */
[----:B------:R-:W-:Y:S02]  /*0290*/  @!P1 R2UR UR6, R18 ;  /* 0x00000000120692ca */ /* 0x000fe400000e0000 */
[----:B------:R-:W-:Y:S02]  /*02a0*/  @!P1 R2UR UR7, R19 ;  /* 0x00000000130792ca */ /* 0x000fe400000e0000 */
[----:B--2---:R-:W-:-:S04]  /*02b0*/  @!P3 ISETP.GT.AND P2, PT, R8, R17, PT ;  /* 0x000000110800b20c */ /* 0x004fc80003f44270 */
[----:B------:R-:W-:-:S03]  /*02c0*/  @!P3 SEL R15, R10, R11, P2 ;  /* 0x0000000b0a0fb207 */ /* 0x000fc60001000000 */
[----:B------:R-:W2:Y:S02]  /*02d0*/  @!P1 LDG.E R10, desc[UR4][R6.64+0x8] ;  /* 0x00000804060a9981 */ /* 0x000ea4000c1e1900 */
[----:B------:R-:W-:-:S06]  /*02e0*/  @!P1 IMAD.WIDE.U32 R8, R15, 0x4, R2 ;  /* 0x000000040f089825 */ /* 0x000fcc00078e0002 */
[----:B------:R-:W2:Y:S02]  /*02f0*/  @!P1 LDG.E R9, desc[UR6][R8.64] ;  /* 0x0000000608099981 */ /* 0x000ea4000c1e1900 */
[----:B--2---:R-:W-:-:S04]  /*0300*/  @!P1 ISETP.GT.AND P2, PT, R10, R9, PT ;  /* 0x000000090a00920c */ /* 0x004fc80003f44270 */
[----:B------:R-:W-:-:S04]  /*0310*/  @!P1 SEL R15, R14, R15, P2 ;  /* 0x0000000f0e0f9207 */ /* 0x000fc80001000000 */
[----:B------:R-:W-:Y:S01]  /*0320*/  ISETP.NE.AND P1, PT, R15, R11, PT ;  /* 0x0000000b0f00720c */ /* 0x000fe20003f25270 */
[----:B------:R-:W-:Y:S02]  /*0330*/  IMAD.MOV.U32 R10, RZ, RZ, R12 ;  /* 0x000000ffff0a7224 */ /* 0x000fe400078e000c */
[----:B------:R-:W-:-:S10]  /*0340*/  IMAD.MOV.U32 R11, RZ, RZ, 0x0 ;  /* 0x00000000ff0b7424 */ /* 0x000fd400078e00ff */
[----:B------:R-:W-:Y:S05]  /*0350*/  @!P1 RET.REL.NODEC R10 `(_Z9buildHeapPii) ;  /* 0xfffffffc0a289950 */ /* 0x000fea0003c3ffff */
[C---:B------:R-:W-:Y:S01]  /*0360*/  R2UR UR6, R18.reuse ;  /* 0x00000000120672ca */ /* 0x040fe200000e0000 */
[----:B------:R-:W-:Y:S01]  /*0370*/  IMAD.WIDE.U32 R6, R15, 0x4, R2 ;  /* 0x000000040f067825 */ /* 0x000fe200078e0002 */
[C---:B------:R-:W-:Y:S02]  /*0380*/  R2UR UR7, R19.reuse ;  /* 0x00000000130772ca */ /* 0x040fe400000e0000 */
[----:B------:R-:W-:Y:S02]  /*0390*/  R2UR UR4, R18 ;  /* 0x00000000120472ca */ /* 0x000fe400000e0000 */
[----:B------:R-:W-:-:S09]  /*03a0*/  R2UR UR5, R19 ;  /* 0x00000000130572ca */ /* 0x000fd200000e0000 */
[----:B------:R-:W2:Y:S04]  /*03b0*/  LDG.E R17, desc[UR6][R6.64] ;  /* 0x0000000606117981 */ /* 0x000ea8000c1e1900 */
[----:B------:R-:W3:Y:S01]  /*03c0*/  LDG.E R9, desc[UR4][R4.64] ;  /* 0x0000000404097981 */ /* 0x000ee2000c1e1900 */
[----:B------:R-:W-:-:S03]  /*03d0*/  IMAD.MOV.U32 R11, RZ, RZ, R15 ;  /* 0x000000ffff0b7224 */ /* 0x000fc600078e000f */
[----:B--2---:R2:W-:Y:S04]  /*03e0*/  STG.E desc[UR4][R4.64], R17 ;  /* 0x0000001104007986 */ /* 0x0045e8000c101904 */
[----:B---3--:R2:W-:Y:S01]  /*03f0*/  STG.E desc[UR6][R6.64], R9 ;  /* 0x0000000906007986 */ /* 0x0085e2000c101906 */
[----:B------:R-:W-:Y:S05]  /*0400*/  BRA `(.L_x_2) ;  /* 0xfffffffc00607947 */ /* 0x000fea000383ffff */
.L_x_3:
[----:B------:R-:W-:-:S00]  /*0410*/  BRA `(.L_x_3) ;  /* 0xfffffffc00fc7947 */ /* 0x000fc0000383ffff */
[----:B------:R-:W-:-:S00]  /*0420*/  NOP ;  /* 0x0000000000007918 */ /* 0x000fc00000000000 */
        /* <DEDUP_REMOVED lines=13> */
.L_x_4:


//--------------------- .nv.shared.reserved.0     --------------------------
	.section	.nv.shared.reserved.0,"aw",@nobits
	.weak		__nv_reservedSMEM_offset_0_alias
	.size		__nv_reservedSMEM_offset_0_alias, 0, 64
	.other		__nv_reservedSMEM_offset_0_alias,@"STO_CUDA_RESERVED_SHARED STV_DEFAULT"
__nv_reservedSMEM_offset_0_alias:
	.zero		0
	.zero		64


//--------------------- .nv.constant0._Z9buildHeapPii --------------------------
	.section	.nv.constant0._Z9buildHeapPii,"a",@progbits
	.sectionflags	@""
	.align	4
.nv.constant0._Z9buildHeapPii:
	.zero		908


//--------------------- SYMBOLS --------------------------

	.type		.nv.reservedSmem.offset0,@object
	.size		.nv.reservedSmem.offset0,0x4
